//
// Generated by NVIDIA NVVM Compiler
//
// Compiler Build ID: CL-36424714
// Cuda compilation tools, release 13.0, V13.0.88
// Based on NVVM 20.0.0
//

.version 9.0
.target sm_100
.address_size 64

.extern .shared .align 16 .b8 data[];

.entry _Z11matMultCUDAPKfmS0_mPfmi(
	.param .u64 .ptr .align 1 _Z11matMultCUDAPKfmS0_mPfmi_param_0,
	.param .u64 _Z11matMultCUDAPKfmS0_mPfmi_param_1,
	.param .u64 .ptr .align 1 _Z11matMultCUDAPKfmS0_mPfmi_param_2,
	.param .u64 _Z11matMultCUDAPKfmS0_mPfmi_param_3,
	.param .u64 .ptr .align 1 _Z11matMultCUDAPKfmS0_mPfmi_param_4,
	.param .u64 _Z11matMultCUDAPKfmS0_mPfmi_param_5,
	.param .u32 _Z11matMultCUDAPKfmS0_mPfmi_param_6
)
{
	.reg .pred 	%p<12>;
	.reg .b32 	%r<53>;
	.reg .b32 	%f<134>;
	.reg .b64 	%rd<65>;

	ld.param.u64 	%rd11, [_Z11matMultCUDAPKfmS0_mPfmi_param_0];
	ld.param.u64 	%rd12, [_Z11matMultCUDAPKfmS0_mPfmi_param_1];
	ld.param.u64 	%rd16, [_Z11matMultCUDAPKfmS0_mPfmi_param_2];
	ld.param.u64 	%rd13, [_Z11matMultCUDAPKfmS0_mPfmi_param_3];
	ld.param.u64 	%rd15, [_Z11matMultCUDAPKfmS0_mPfmi_param_5];
	ld.param.u32 	%r22, [_Z11matMultCUDAPKfmS0_mPfmi_param_6];
	cvta.to.global.u64 	%rd1, %rd16;
	mov.u32 	%r47, %tid.x;
	mov.u32 	%r2, %ctaid.x;
	setp.ge.s32 	%p1, %r47, %r22;
	@%p1 bra 	$L__BB0_3;
	cvt.u64.u32 	%rd17, %r2;
	mul.lo.s64 	%rd2, %rd12, %rd17;
	mov.u32 	%r3, %ntid.x;
	cvta.to.global.u64 	%rd3, %rd11;
	mov.u32 	%r24, data;
	mov.u32 	%r46, %r47;
$L__BB0_2:
	cvt.s64.s32 	%rd18, %r46;
	add.s64 	%rd19, %rd2, %rd18;
	shl.b64 	%rd20, %rd19, 2;
	add.s64 	%rd21, %rd3, %rd20;
	ld.global.f32 	%f20, [%rd21];
	shl.b32 	%r23, %r46, 2;
	add.s32 	%r25, %r24, %r23;
	st.shared.f32 	[%r25], %f20;
	add.s32 	%r46, %r46, %r3;
	setp.lt.s32 	%p2, %r46, %r22;
	@%p2 bra 	$L__BB0_2;
$L__BB0_3:
	setp.ge.s32 	%p3, %r47, %r22;
	bar.sync 	0;
	@%p3 bra 	$L__BB0_17;
	cvt.u64.u32 	%rd22, %r2;
	mul.lo.s64 	%rd4, %rd15, %rd22;
	add.s32 	%r6, %r22, -1;
	and.b32  	%r7, %r22, 7;
	and.b32  	%r8, %r22, -8;
	and.b32  	%r9, %r22, 1;
	neg.s32 	%r10, %r8;
	shl.b64 	%rd5, %rd13, 5;
	shl.b64 	%rd6, %rd13, 2;
$L__BB0_5:
	setp.lt.u32 	%p4, %r6, 7;
	cvt.s64.s32 	%rd7, %r47;
	mov.b32 	%r51, 0;
	mov.f32 	%f125, 0f00000000;
	mov.f32 	%f133, %f125;
	@%p4 bra 	$L__BB0_8;
	shl.b64 	%rd23, %rd7, 2;
	add.s64 	%rd64, %rd1, %rd23;
	mov.u32 	%r28, data;
	add.s32 	%r48, %r28, 16;
	mov.f32 	%f125, 0f00000000;
	mov.u32 	%r49, %r10;
$L__BB0_7:
	.pragma "nounroll";
	ld.shared.v4.f32 	{%f24, %f25, %f26, %f27}, [%r48+-16];
	ld.global.f32 	%f28, [%rd64];
	mul.f32 	%f29, %f24, %f28;
	sub.f32 	%f30, %f125, %f29;
	sub.f32 	%f31, %f133, %f30;
	sub.f32 	%f32, %f31, %f133;
	add.f32 	%f33, %f30, %f32;
	add.s64 	%rd24, %rd64, %rd6;
	ld.global.f32 	%f34, [%rd24];
	mul.f32 	%f35, %f25, %f34;
	sub.f32 	%f36, %f33, %f35;
	sub.f32 	%f37, %f31, %f36;
	sub.f32 	%f38, %f37, %f31;
	add.f32 	%f39, %f36, %f38;
	add.s64 	%rd25, %rd24, %rd6;
	ld.global.f32 	%f40, [%rd25];
	mul.f32 	%f41, %f26, %f40;
	sub.f32 	%f42, %f39, %f41;
	sub.f32 	%f43, %f37, %f42;
	sub.f32 	%f44, %f43, %f37;
	add.f32 	%f45, %f42, %f44;
	add.s64 	%rd26, %rd25, %rd6;
	ld.global.f32 	%f46, [%rd26];
	mul.f32 	%f47, %f27, %f46;
	sub.f32 	%f48, %f45, %f47;
	sub.f32 	%f49, %f43, %f48;
	sub.f32 	%f50, %f49, %f43;
	add.f32 	%f51, %f48, %f50;
	ld.shared.v4.f32 	{%f52, %f53, %f54, %f55}, [%r48];
	add.s64 	%rd27, %rd26, %rd6;
	ld.global.f32 	%f56, [%rd27];
	mul.f32 	%f57, %f52, %f56;
	sub.f32 	%f58, %f51, %f57;
	sub.f32 	%f59, %f49, %f58;
	sub.f32 	%f60, %f59, %f49;
	add.f32 	%f61, %f58, %f60;
	add.s64 	%rd28, %rd27, %rd6;
	ld.global.f32 	%f62, [%rd28];
	mul.f32 	%f63, %f53, %f62;
	sub.f32 	%f64, %f61, %f63;
	sub.f32 	%f65, %f59, %f64;
	sub.f32 	%f66, %f65, %f59;
	add.f32 	%f67, %f64, %f66;
	add.s64 	%rd29, %rd28, %rd6;
	ld.global.f32 	%f68, [%rd29];
	mul.f32 	%f69, %f54, %f68;
	sub.f32 	%f70, %f67, %f69;
	sub.f32 	%f71, %f65, %f70;
	sub.f32 	%f72, %f71, %f65;
	add.f32 	%f73, %f70, %f72;
	add.s64 	%rd30, %rd29, %rd6;
	ld.global.f32 	%f74, [%rd30];
	mul.f32 	%f75, %f55, %f74;
	sub.f32 	%f76, %f73, %f75;
	sub.f32 	%f133, %f71, %f76;
	sub.f32 	%f77, %f133, %f71;
	add.f32 	%f125, %f76, %f77;
	add.s32 	%r49, %r49, 8;
	add.s64 	%rd64, %rd64, %rd5;
	add.s32 	%r48, %r48, 32;
	setp.ne.s32 	%p5, %r49, 0;
	mov.u32 	%r51, %r8;
	@%p5 bra 	$L__BB0_7;
$L__BB0_8:
	setp.eq.s32 	%p6, %r7, 0;
	@%p6 bra 	$L__BB0_16;
	add.s32 	%r29, %r7, -1;
	setp.lt.u32 	%p7, %r29, 3;
	@%p7 bra 	$L__BB0_11;
	shl.b32 	%r30, %r51, 2;
	mov.u32 	%r31, data;
	add.s32 	%r32, %r31, %r30;
	ld.shared.f32 	%f79, [%r32];
	cvt.u64.u32 	%rd31, %r51;
	mad.lo.s64 	%rd32, %rd13, %rd31, %rd7;
	shl.b64 	%rd33, %rd32, 2;
	add.s64 	%rd34, %rd1, %rd33;
	ld.global.f32 	%f80, [%rd34];
	mul.f32 	%f81, %f79, %f80;
	sub.f32 	%f82, %f125, %f81;
	sub.f32 	%f83, %f133, %f82;
	sub.f32 	%f84, %f83, %f133;
	add.f32 	%f85, %f82, %f84;
	add.s32 	%r33, %r51, 1;
	ld.shared.f32 	%f86, [%r32+4];
	cvt.u64.u32 	%rd35, %r33;
	mad.lo.s64 	%rd36, %rd13, %rd35, %rd7;
	shl.b64 	%rd37, %rd36, 2;
	add.s64 	%rd38, %rd1, %rd37;
	ld.global.f32 	%f87, [%rd38];
	mul.f32 	%f88, %f86, %f87;
	sub.f32 	%f89, %f85, %f88;
	sub.f32 	%f90, %f83, %f89;
	sub.f32 	%f91, %f90, %f83;
	add.f32 	%f92, %f89, %f91;
	add.s32 	%r34, %r51, 2;
	ld.shared.f32 	%f93, [%r32+8];
	cvt.u64.u32 	%rd39, %r34;
	mad.lo.s64 	%rd40, %rd13, %rd39, %rd7;
	shl.b64 	%rd41, %rd40, 2;
	add.s64 	%rd42, %rd1, %rd41;
	ld.global.f32 	%f94, [%rd42];
	mul.f32 	%f95, %f93, %f94;
	sub.f32 	%f96, %f92, %f95;
	sub.f32 	%f97, %f90, %f96;
	sub.f32 	%f98, %f97, %f90;
	add.f32 	%f99, %f96, %f98;
	add.s32 	%r35, %r51, 3;
	ld.shared.f32 	%f100, [%r32+12];
	cvt.u64.u32 	%rd43, %r35;
	mad.lo.s64 	%rd44, %rd13, %rd43, %rd7;
	shl.b64 	%rd45, %rd44, 2;
	add.s64 	%rd46, %rd1, %rd45;
	ld.global.f32 	%f101, [%rd46];
	mul.f32 	%f102, %f100, %f101;
	sub.f32 	%f103, %f99, %f102;
	sub.f32 	%f133, %f97, %f103;
	sub.f32 	%f104, %f133, %f97;
	add.f32 	%f125, %f103, %f104;
	add.s32 	%r51, %r51, 4;
$L__BB0_11:
	and.b32  	%r36, %r22, 3;
	setp.eq.s32 	%p8, %r36, 0;
	@%p8 bra 	$L__BB0_16;
	setp.eq.s32 	%p9, %r36, 1;
	@%p9 bra 	$L__BB0_14;
	shl.b32 	%r37, %r51, 2;
	mov.u32 	%r38, data;
	add.s32 	%r39, %r38, %r37;
	ld.shared.f32 	%f106, [%r39];
	cvt.u64.u32 	%rd47, %r51;
	mad.lo.s64 	%rd48, %rd13, %rd47, %rd7;
	shl.b64 	%rd49, %rd48, 2;
	add.s64 	%rd50, %rd1, %rd49;
	ld.global.f32 	%f107, [%rd50];
	mul.f32 	%f108, %f106, %f107;
	sub.f32 	%f109, %f125, %f108;
	sub.f32 	%f110, %f133, %f109;
	sub.f32 	%f111, %f110, %f133;
	add.f32 	%f112, %f109, %f111;
	add.s32 	%r40, %r51, 1;
	ld.shared.f32 	%f113, [%r39+4];
	cvt.u64.u32 	%rd51, %r40;
	mad.lo.s64 	%rd52, %rd13, %rd51, %rd7;
	shl.b64 	%rd53, %rd52, 2;
	add.s64 	%rd54, %rd1, %rd53;
	ld.global.f32 	%f114, [%rd54];
	mul.f32 	%f115, %f113, %f114;
	sub.f32 	%f116, %f112, %f115;
	sub.f32 	%f133, %f110, %f116;
	sub.f32 	%f117, %f133, %f110;
	add.f32 	%f125, %f116, %f117;
	add.s32 	%r51, %r51, 2;
$L__BB0_14:
	setp.eq.s32 	%p10, %r9, 0;
	@%p10 bra 	$L__BB0_16;
	shl.b32 	%r41, %r51, 2;
	mov.u32 	%r42, data;
	add.s32 	%r43, %r42, %r41;
	ld.shared.f32 	%f118, [%r43];
	cvt.u64.u32 	%rd55, %r51;
	mad.lo.s64 	%rd56, %rd13, %rd55, %rd7;
	shl.b64 	%rd57, %rd56, 2;
	add.s64 	%rd58, %rd1, %rd57;
	ld.global.f32 	%f119, [%rd58];
	mul.f32 	%f120, %f118, %f119;
	sub.f32 	%f121, %f125, %f120;
	sub.f32 	%f133, %f133, %f121;
$L__BB0_16:
	ld.param.u64 	%rd63, [_Z11matMultCUDAPKfmS0_mPfmi_param_4];
	cvt.u32.u64 	%r44, %rd7;
	add.s64 	%rd59, %rd4, %rd7;
	cvta.to.global.u64 	%rd60, %rd63;
	shl.b64 	%rd61, %rd59, 2;
	add.s64 	%rd62, %rd60, %rd61;
	st.global.f32 	[%rd62], %f133;
	mov.u32 	%r45, %ntid.x;
	add.s32 	%r47, %r44, %r45;
	setp.lt.s32 	%p11, %r47, %r22;
	@%p11 bra 	$L__BB0_5;
$L__BB0_17:
	ret;

}


// ===== COMPILED SASS (sm_100) =====

	.target	sm_100

	.elftype	@"ET_EXEC"


//--------------------- .note.nv.tkinfo           --------------------------
	.section	.note.nv.tkinfo,"",@"SHT_NOTE"
	.sectionflags	@"SHF_NOTE_NV_TKINFO"
	.tkinfo
        /*0018*/ 	.word	0x00000002
        /*0030*/ 	.string	""
        /*0030*/ 	.string	"ptxas"
        /*0030*/ 	.string	"Cuda compilation tools, release 13.0, V13.0.88"
        /*0030*/ 	.string	"Build cuda_13.0.r13.0/compiler.36424714_0"
        /*0030*/ 	.string	"-arch sm_100 -m 64 "



//--------------------- .note.nv.cuinfo           --------------------------
	.section	.note.nv.cuinfo,"",@"SHT_NOTE"
	.sectionflags	@"SHF_NOTE_NV_CUINFO"
        /*0018*/ 	.short	0x0002
        /*001a*/ 	.short	0x0064
        /*001c*/ 	.short	0x0082
	.zero		2


//--------------------- .nv.info                  --------------------------
	.section	.nv.info,"",@"SHT_CUDA_INFO"
	.align	4


	//----- nvinfo : EIATTR_REGCOUNT
	.align		4
        /*0000*/ 	.byte	0x04, 0x2f
        /*0002*/ 	.short	(.L_1 - .L_0)
	.align		4
.L_0:
        /*0004*/ 	.word	index@(_Z11matMultCUDAPKfmS0_mPfmi)
        /*0008*/ 	.word	0x00000020


	//----- nvinfo : EIATTR_FRAME_SIZE
	.align		4
.L_1:
        /*000c*/ 	.byte	0x04, 0x11
        /*000e*/ 	.short	(.L_3 - .L_2)
	.align		4
.L_2:
        /*0010*/ 	.word	index@(_Z11matMultCUDAPKfmS0_mPfmi)
        /*0014*/ 	.word	0x00000000


	//----- nvinfo : EIATTR_MIN_STACK_SIZE
	.align		4
.L_3:
        /*0018*/ 	.byte	0x04, 0x12
        /*001a*/ 	.short	(.L_5 - .L_4)
	.align		4
.L_4:
        /*001c*/ 	.word	index@(_Z11matMultCUDAPKfmS0_mPfmi)
        /*0020*/ 	.word	0x00000000
.L_5:


//--------------------- .nv.compat                --------------------------
	.section	.nv.compat,"",@"SHT_CUDA_COMPAT_INFO"
	.align	4
        /*0000*/ 	.byte	0x02, 0x09, 0x00, 0x00, 0x02, 0x02, 0x01, 0x00, 0x02, 0x05, 0x05, 0x00, 0x03, 0x07, 0x01, 0x01
        /*0010*/ 	.byte	0x02, 0x03, 0x00, 0x00, 0x02, 0x06, 0x01, 0x00, 0x04, 0x0b, 0x08, 0x00, 0x09, 0x00, 0x00, 0x00
        /*0020*/ 	.byte	0x00, 0x00, 0x00, 0x00


//--------------------- .nv.info._Z11matMultCUDAPKfmS0_mPfmi --------------------------
	.section	.nv.info._Z11matMultCUDAPKfmS0_mPfmi,"",@"SHT_CUDA_INFO"
	.sectionflags	@""
	.align	4


	//----- nvinfo : EIATTR_CUDA_API_VERSION
	.align		4
        /*0000*/ 	.byte	0x04, 0x37
        /*0002*/ 	.short	(.L_7 - .L_6)
.L_6:
        /*0004*/ 	.word	0x00000082


	//----- nvinfo : EIATTR_KPARAM_INFO
	.align		4
.L_7:
        /*0008*/ 	.byte	0x04, 0x17
        /*000a*/ 	.short	(.L_9 - .L_8)
.L_8:
        /*000c*/ 	.word	0x00000000
        /*0010*/ 	.short	0x0006
        /*0012*/ 	.short	0x0030
        /*0014*/ 	.byte	0x00, 0xf0, 0x11, 0x00


	//----- nvinfo : EIATTR_KPARAM_INFO
	.align		4
.L_9:
        /*0018*/ 	.byte	0x04, 0x17
        /*001a*/ 	.short	(.L_11 - .L_10)
.L_10:
        /*001c*/ 	.word	0x00000000
        /*0020*/ 	.short	0x0005
        /*0022*/ 	.short	0x0028
        /*0024*/ 	.byte	0x00, 0xf0, 0x21, 0x00


	//----- nvinfo : EIATTR_KPARAM_INFO
	.align		4
.L_11:
        /*0028*/ 	.byte	0x04, 0x17
        /*002a*/ 	.short	(.L_13 - .L_12)
.L_12:
        /*002c*/ 	.word	0x00000000
        /*0030*/ 	.short	0x0004
        /*0032*/ 	.short	0x0020
        /*0034*/ 	.byte	0x00, 0xf5, 0x21, 0x00


	//----- nvinfo : EIATTR_KPARAM_INFO
	.align		4
.L_13:
        /*0038*/ 	.byte	0x04, 0x17
        /*003a*/ 	.short	(.L_15 - .L_14)
.L_14:
        /*003c*/ 	.word	0x00000000
        /*0040*/ 	.short	0x0003
        /*0042*/ 	.short	0x0018
        /*0044*/ 	.byte	0x00, 0xf0, 0x21, 0x00


	//----- nvinfo : EIATTR_KPARAM_INFO
	.align		4
.L_15:
        /*0048*/ 	.byte	0x04, 0x17
        /*004a*/ 	.short	(.L_17 - .L_16)
.L_16:
        /*004c*/ 	.word	0x00000000
        /*0050*/ 	.short	0x0002
        /*0052*/ 	.short	0x0010
        /*0054*/ 	.byte	0x00, 0xf5, 0x21, 0x00


	//----- nvinfo : EIATTR_KPARAM_INFO
	.align		4
.L_17:
        /*0058*/ 	.byte	0x04, 0x17
        /*005a*/ 	.short	(.L_19 - .L_18)
.L_18:
        /*005c*/ 	.word	0x00000000
        /*0060*/ 	.short	0x0001
        /*0062*/ 	.short	0x0008
        /*0064*/ 	.byte	0x00, 0xf0, 0x21, 0x00


	//----- nvinfo : EIATTR_KPARAM_INFO
	.align		4
.L_19:
        /*0068*/ 	.byte	0x04, 0x17
        /*006a*/ 	.short	(.L_21 - .L_20)
.L_20:
        /*006c*/ 	.word	0x00000000
        /*0070*/ 	.short	0x0000
        /*0072*/ 	.short	0x0000
        /*0074*/ 	.byte	0x00, 0xf5, 0x21, 0x00


	//----- nvinfo : EIATTR_SPARSE_MMA_MASK
	.align		4
.L_21:
        /*0078*/ 	.byte	0x03, 0x50
        /*007a*/ 	.short	0x0000


	//----- nvinfo : EIATTR_MAXREG_COUNT
	.align		4
        /*007c*/ 	.byte	0x03, 0x1b
        /*007e*/ 	.short	0x00ff


	//----- nvinfo : EIATTR_NUM_BARRIERS
	.align		4
        /*0080*/ 	.byte	0x02, 0x4c
        /*0082*/ 	.byte	0x01
	.zero		1


	//----- nvinfo : EIATTR_MERCURY_ISA_VERSION
	.align		4
        /*0084*/ 	.byte	0x03, 0x5f
        /*0086*/ 	.short	0x0101


	//----- nvinfo : EIATTR_VRC_CTA_INIT_COUNT
	.align		4
        /*0088*/ 	.byte	0x02, 0x4a
	.zero		1
	.zero		1


	//----- nvinfo : EIATTR_EXIT_INSTR_OFFSETS
	.align		4
        /*008c*/ 	.byte	0x04, 0x1c
        /*008e*/ 	.short	(.L_23 - .L_22)


	//   ....[0]....
.L_22:
        /*0090*/ 	.word	0x000001e0


	//   ....[1]....
        /*0094*/ 	.word	0x00000ee0


	//----- nvinfo : EIATTR_CRS_STACK_SIZE
	.align		4
.L_23:
        /*0098*/ 	.byte	0x04, 0x1e
        /*009a*/ 	.short	(.L_25 - .L_24)
.L_24:
        /*009c*/ 	.word	0x00000000


	//----- nvinfo : EIATTR_CBANK_PARAM_SIZE
	.align		4
.L_25:
        /*00a0*/ 	.byte	0x03, 0x19
        /*00a2*/ 	.short	0x0034


	//----- nvinfo : EIATTR_PARAM_CBANK
	.align		4
        /*00a4*/ 	.byte	0x04, 0x0a
        /*00a6*/ 	.short	(.L_27 - .L_26)
	.align		4
.L_26:
        /*00a8*/ 	.word	index@(.nv.constant0._Z11matMultCUDAPKfmS0_mPfmi)
        /*00ac*/ 	.short	0x0380
        /*00ae*/ 	.short	0x0034


	//----- nvinfo : EIATTR_SW_WAR
	.align		4
.L_27:
        /*00b0*/ 	.byte	0x04, 0x36
        /*00b2*/ 	.short	(.L_29 - .L_28)
.L_28:
        /*00b4*/ 	.word	0x00000008
.L_29:


//--------------------- .nv.callgraph             --------------------------
	.section	.nv.callgraph,"",@"SHT_CUDA_CALLGRAPH"
	.align	4
	.sectionentsize	8
	.align		4
        /*0000*/ 	.word	0x00000000
	.align		4
        /*0004*/ 	.word	0xffffffff
	.align		4
        /*0008*/ 	.word	0x00000000
	.align		4
        /*000c*/ 	.word	0xfffffffe
	.align		4
        /*0010*/ 	.word	0x00000000
	.align		4
        /*0014*/ 	.word	0xfffffffd
	.align		4
        /*0018*/ 	.word	0x00000000
	.align		4
        /*001c*/ 	.word	0xfffffffc


//--------------------- .text._Z11matMultCUDAPKfmS0_mPfmi --------------------------
	.section	.text._Z11matMultCUDAPKfmS0_mPfmi,"ax",@progbits
	.align	128
.text._Z11matMultCUDAPKfmS0_mPfmi:
        .type           _Z11matMultCUDAPKfmS0_mPfmi,@function
        .size           _Z11matMultCUDAPKfmS0_mPfmi,(.L_x_10 - _Z11matMultCUDAPKfmS0_mPfmi)
        .other          _Z11matMultCUDAPKfmS0_mPfmi,@"STO_CUDA_ENTRY STV_DEFAULT"
_Z11matMultCUDAPKfmS0_mPfmi:
[----:B------:R-:W-:Y:S01]  /*0000*/  LDC R1, c[0x0][0x37c] ;  /* 0x0000df00ff017b82 */ /* 0x000fe20000000800 */
[----:B------:R-:W0:Y:S01]  /*0010*/  S2R R0, SR_TID.X ;  /* 0x0000000000007919 */ /* 0x000e220000002100 */
[----:B------:R-:W0:Y:S06]  /*0020*/  LDCU UR4, c[0x0][0x3b0] ;  /* 0x00007600ff0477ac */ /* 0x000e2c0008000800 */
[----:B------:R-:W1:Y:S01]  /*0030*/  S2UR UR9, SR_CTAID.X ;  /* 0x00000000000979c3 */ /* 0x000e620000002500 */
[----:B------:R-:W-:Y:S01]  /*0040*/  BSSY.RECONVERGENT B0, `(.L_x_0) ;  /* 0x0000018000007945 */ /* 0x000fe20003800200 */
[----:B------:R-:W2:Y:S01]  /*0050*/  LDCU.64 UR10, c[0x0][0x358] ;  /* 0x00006b00ff0a77ac */ /* 0x000ea20008000a00 */
[----:B0-----:R-:W-:-:S02]  /*0060*/  ISETP.GE.AND P1, PT, R0, UR4, PT ;  /* 0x0000000400007c0c */ /* 0x001fc4000bf26270 */
[----:B------:R-:W-:-:S11]  /*0070*/  ISETP.GE.AND P0, PT, R0, UR4, PT ;  /* 0x0000000400007c0c */ /* 0x000fd6000bf06270 */
[----:B-12---:R-:W-:Y:S05]  /*0080*/  @P1 BRA `(.L_x_1) ;  /* 0x00000000004c1947 */ /* 0x006fea0003800000 */
[----:B------:R-:W0:Y:S01]  /*0090*/  S2R R3, SR_CgaCtaId ;  /* 0x0000000000037919 */ /* 0x000e220000008800 */
[----:B------:R-:W1:Y:S01]  /*00a0*/  LDC R8, c[0x0][0x360] ;  /* 0x0000d800ff087b82 */ /* 0x000e620000000800 */
[----:B------:R-:W-:Y:S02]  /*00b0*/  MOV R2, 0x400 ;  /* 0x0000040000027802 */ /* 0x000fe40000000f00 */
[----:B------:R-:W-:-:S05]  /*00c0*/  MOV R7, R0 ;  /* 0x0000000000077202 */ /* 0x000fca0000000f00 */
[----:B------:R-:W2:Y:S08]  /*00d0*/  LDC.64 R12, c[0x0][0x380] ;  /* 0x0000e000ff0c7b82 */ /* 0x000eb00000000a00 */
[----:B------:R-:W3:Y:S01]  /*00e0*/  LDC.64 R10, c[0x0][0x388] ;  /* 0x0000e200ff0a7b82 */ /* 0x000ee20000000a00 */
[----:B0-----:R-:W-:-:S07]  /*00f0*/  LEA R6, R3, R2, 0x18 ;  /* 0x0000000203067211 */ /* 0x001fce00078ec0ff */
.L_x_2:
[----:B0-----:R-:W-:Y:S02]  /*0100*/  SHF.R.S32.HI R3, RZ, 0x1f, R7 ;  /* 0x0000001fff037819 */ /* 0x001fe40000011407 */
[----:B------:R-:W-:-:S05]  /*0110*/  MOV R2, R7 ;  /* 0x0000000700027202 */ /* 0x000fca0000000f00 */
[----:B---3--:R-:W-:-:S04]  /*0120*/  IMAD.WIDE.U32 R2, R10, UR9, R2 ;  /* 0x000000090a027c25 */ /* 0x008fc8000f8e0002 */
[----:B------:R-:W-:Y:S01]  /*0130*/  IMAD R3, R11, UR9, R3 ;  /* 0x000000090b037c24 */ /* 0x000fe2000f8e0203 */
[----:B--2---:R-:W-:-:S04]  /*0140*/  LEA R4, P1, R2, R12, 0x2 ;  /* 0x0000000c02047211 */ /* 0x004fc800078210ff */
[----:B------:R-:W-:-:S05]  /*0150*/  LEA.HI.X R5, R2, R13, R3, 0x2, P1 ;  /* 0x0000000d02057211 */ /* 0x000fca00008f1403 */
[----:B------:R-:W2:Y:S01]  /*0160*/  LDG.E R4, desc[UR10][R4.64] ;  /* 0x0000000a04047981 */ /* 0x000ea2000c1e1900 */
[----:B------:R-:W-:Y:S02]  /*0170*/  LEA R3, R7, R6, 0x2 ;  /* 0x0000000607037211 */ /* 0x000fe400078e10ff */
[----:B-1----:R-:W-:-:S04]  /*0180*/  IADD3 R7, PT, PT, R8, R7, RZ ;  /* 0x0000000708077210 */ /* 0x002fc80007ffe0ff */
[----:B------:R-:W-:Y:S01]  /*0190*/  ISETP.GE.AND P1, PT, R7, UR4, PT ;  /* 0x0000000407007c0c */ /* 0x000fe2000bf26270 */
[----:B--2---:R0:W-:-:S12]  /*01a0*/  STS [R3], R4 ;  /* 0x0000000403007388 */ /* 0x0041d80000000800 */
[----:B------:R-:W-:Y:S05]  /*01b0*/  @!P1 BRA `(.L_x_2) ;  /* 0xfffffffc00d09947 */ /* 0x000fea000383ffff */
.L_x_1:
[----:B------:R-:W-:Y:S05]  /*01c0*/  BSYNC.RECONVERGENT B0 ;  /* 0x0000000000007941 */ /* 0x000fea0003800200 */
.L_x_0:
[----:B------:R-:W-:Y:S06]  /*01d0*/  BAR.SYNC.DEFER_BLOCKING 0x0 ;  /* 0x0000000000007b1d */ /* 0x000fec0000010000 */
[----:B------:R-:W-:Y:S05]  /*01e0*/  @P0 EXIT ;  /* 0x000000000000094d */ /* 0x000fea0003800000 */
[----:B------:R-:W1:Y:S01]  /*01f0*/  LDC.64 R18, c[0x0][0x398] ;  /* 0x0000e600ff127b82 */ /* 0x000e620000000a00 */
[----:B------:R-:W-:Y:S02]  /*0200*/  ULOP3.LUT UR7, UR4, 0xfffffff8, URZ, 0xc0, !UPT ;  /* 0xfffffff804077892 */ /* 0x000fe4000f8ec0ff */
[----:B------:R-:W-:Y:S02]  /*0210*/  UIADD3 UR5, UPT, UPT, UR4, -0x1, URZ ;  /* 0xffffffff04057890 */ /* 0x000fe4000fffe0ff */
[----:B------:R-:W-:Y:S02]  /*0220*/  ULOP3.LUT UR4, UR4, 0x7, URZ, 0xc0, !UPT ;  /* 0x0000000704047892 */ /* 0x000fe4000f8ec0ff */
[----:B------:R-:W-:Y:S02]  /*0230*/  UIADD3 UR12, UPT, UPT, -UR7, URZ, URZ ;  /* 0x000000ff070c7290 */ /* 0x000fe4000fffe1ff */
[----:B------:R-:W-:Y:S01]  /*0240*/  UISETP.GE.U32.AND UP0, UPT, UR5, 0x7, UPT ;  /* 0x000000070500788c */ /* 0x000fe2000bf06070 */
[----:B-1----:R-:W-:-:S02]  /*0250*/  SHF.L.U64.HI R2, R18, 0x5, R19 ;  /* 0x0000000512027819 */ /* 0x002fc40000010213 */
[C---:B------:R-:W-:Y:S02]  /*0260*/  SHF.L.U64.HI R5, R18.reuse, 0x2, R19 ;  /* 0x0000000212057819 */ /* 0x040fe40000010213 */
[----:B0-----:R-:W-:-:S07]  /*0270*/  SHF.L.U32 R4, R18, 0x2, RZ ;  /* 0x0000000212047819 */ /* 0x001fce00000006ff */
.L_x_8:
[----:B------:R-:W-:Y:S01]  /*0280*/  HFMA2 R11, -RZ, RZ, 0, 0 ;  /* 0x00000000ff0b7431 */ /* 0x000fe200000001ff */
[----:B------:R-:W-:Y:S01]  /*0290*/  SHF.R.S32.HI R3, RZ, 0x1f, R0 ;  /* 0x0000001fff037819 */ /* 0x000fe20000011400 */
[----:B0-----:R-:W-:Y:S01]  /*02a0*/  HFMA2 R26, -RZ, RZ, 0, 0 ;  /* 0x00000000ff1a7431 */ /* 0x001fe200000001ff */
[----:B------:R-:W-:Y:S01]  /*02b0*/  MOV R29, RZ ;  /* 0x000000ff001d7202 */ /* 0x000fe20000000f00 */
[----:B------:R-:W-:Y:S06]  /*02c0*/  BRA.U !UP0, `(.L_x_3) ;  /* 0x00000005082c7547 */ /* 0x000fec000b800000 */
[----:B------:R-:W0:Y:S01]  /*02d0*/  S2UR UR6, SR_CgaCtaId ;  /* 0x00000000000679c3 */ /* 0x000e220000008800 */
[----:B------:R-:W1:Y:S01]  /*02e0*/  LDCU.64 UR14, c[0x0][0x390] ;  /* 0x00007200ff0e77ac */ /* 0x000e620008000a00 */
[----:B------:R-:W-:Y:S02]  /*02f0*/  MOV R29, RZ ;  /* 0x000000ff001d7202 */ /* 0x000fe40000000f00 */
[----:B------:R-:W-:Y:S01]  /*0300*/  MOV R16, UR12 ;  /* 0x0000000c00107c02 */ /* 0x000fe20008000f00 */
[----:B------:R-:W-:Y:S01]  /*0310*/  UMOV UR5, 0x400 ;  /* 0x0000040000057882 */ /* 0x000fe20000000000 */
[----:B-1----:R-:W-:-:S04]  /*0320*/  LEA R7, P0, R0, UR14, 0x2 ;  /* 0x0000000e00077c11 */ /* 0x002fc8000f8010ff */
[----:B------:R-:W-:Y:S01]  /*0330*/  LEA.HI.X R6, R0, UR15, R3, 0x2, P0 ;  /* 0x0000000f00067c11 */ /* 0x000fe200080f1403 */
[----:B0-----:R-:W-:-:S04]  /*0340*/  ULEA UR5, UR6, UR5, 0x18 ;  /* 0x0000000506057291 */ /* 0x001fc8000f8ec0ff */
[----:B------:R-:W-:-:S06]  /*0350*/  UIADD3 UR5, UPT, UPT, UR5, 0x10, URZ ;  /* 0x0000001005057890 */ /* 0x000fcc000fffe0ff */
[----:B------:R-:W-:-:S07]  /*0360*/  MOV R17, UR5 ;  /* 0x0000000500117c02 */ /* 0x000fce0008000f00 */
.L_x_4:
[----:B------:R-:W-:Y:S02]  /*0370*/  MOV R12, R7 ;  /* 0x00000007000c7202 */ /* 0x000fe40000000f00 */
[----:B------:R-:W-:-:S05]  /*0380*/  MOV R13, R6 ;  /* 0x00000006000d7202 */ /* 0x000fca0000000f00 */
[----:B------:R0:W2:Y:S01]  /*0390*/  LDG.E R27, desc[UR10][R12.64] ;  /* 0x0000000a0c1b7981 */ /* 0x0000a2000c1e1900 */
[----:B------:R-:W-:-:S04]  /*03a0*/  IADD3 R14, P0, PT, R7, R4, RZ ;  /* 0x00000004070e7210 */ /* 0x000fc80007f1e0ff */
[----:B------:R-:W-:-:S05]  /*03b0*/  IADD3.X R15, PT, PT, R6, R5, RZ, P0, !PT ;  /* 0x00000005060f7210 */ /* 0x000fca00007fe4ff */
[----:B------:R1:W3:Y:S01]  /*03c0*/  LDG.E R28, desc[UR10][R14.64] ;  /* 0x0000000a0e1c7981 */ /* 0x0002e2000c1e1900 */
[----:B------:R-:W-:-:S04]  /*03d0*/  IADD3 R22, P0, PT, R14, R4, RZ ;  /* 0x000000040e167210 */ /* 0x000fc80007f1e0ff */
[----:B------:R-:W-:-:S05]  /*03e0*/  IADD3.X R23, PT, PT, R15, R5, RZ, P0, !PT ;  /* 0x000000050f177210 */ /* 0x000fca00007fe4ff */
[----:B------:R-:W4:Y:S01]  /*03f0*/  LDG.E R19, desc[UR10][R22.64] ;  /* 0x0000000a16137981 */ /* 0x000f22000c1e1900 */
[----:B------:R-:W-:-:S04]  /*0400*/  IADD3 R10, P0, PT, R22, R4, RZ ;  /* 0x00000004160a7210 */ /* 0x000fc80007f1e0ff */
[----:B------:R-:W-:-:S05]  /*0410*/  IADD3.X R11, PT, PT, R23, R5, RZ, P0, !PT ;  /* 0x00000005170b7210 */ /* 0x000fca00007fe4ff */
[----:B------:R-:W5:Y:S01]  /*0420*/  LDG.E R20, desc[UR10][R10.64] ;  /* 0x0000000a0a147981 */ /* 0x000f62000c1e1900 */
[----:B------:R-:W-:-:S04]  /*0430*/  IADD3 R8, P0, PT, R10, R4, RZ ;  /* 0x000000040a087210 */ /* 0x000fc80007f1e0ff */
[----:B------:R-:W-:-:S05]  /*0440*/  IADD3.X R9, PT, PT, R11, R5, RZ, P0, !PT ;  /* 0x000000050b097210 */ /* 0x000fca00007fe4ff */
[----:B------:R1:W5:Y:S01]  /*0450*/  LDG.E R21, desc[UR10][R8.64] ;  /* 0x0000000a08157981 */ /* 0x000362000c1e1900 */
[----:B0-----:R-:W-:-:S04]  /*0460*/  IADD3 R12, P0, PT, R8, R4, RZ ;  /* 0x00000004080c7210 */ /* 0x001fc80007f1e0ff */
[----:B------:R-:W-:-:S05]  /*0470*/  IADD3.X R13, PT, PT, R9, R5, RZ, P0, !PT ;  /* 0x00000005090d7210 */ /* 0x000fca00007fe4ff */
[----:B------:R-:W5:Y:S01]  /*0480*/  LDG.E R24, desc[UR10][R12.64] ;  /* 0x0000000a0c187981 */ /* 0x000f62000c1e1900 */
[----:B-1----:R-:W-:-:S03]  /*0490*/  IADD3 R14, P0, PT, R12, R4, RZ ;  /* 0x000000040c0e7210 */ /* 0x002fc60007f1e0ff */
[----:B------:R-:W2:Y:S02]  /*04a0*/  LDS.128 R8, [R17+-0x10] ;  /* 0xfffff00011087984 */ /* 0x000ea40000000c00 */
[----:B------:R-:W-:-:S05]  /*04b0*/  IMAD.X R15, R13, 0x1, R5, P0 ;  /* 0x000000010d0f7824 */ /* 0x000fca00000e0605 */
[----:B------:R0:W5:Y:S01]  /*04c0*/  LDG.E R25, desc[UR10][R14.64] ;  /* 0x0000000a0e197981 */ /* 0x000162000c1e1900 */
[----:B------:R-:W-:-:S04]  /*04d0*/  IADD3 R22, P0, PT, R14, R4, RZ ;  /* 0x000000040e167210 */ /* 0x000fc80007f1e0ff */
[----:B------:R-:W-:-:S05]  /*04e0*/  IADD3.X R23, PT, PT, R15, R5, RZ, P0, !PT ;  /* 0x000000050f177210 */ /* 0x000fca00007fe4ff */
[----:B------:R-:W5:Y:S01]  /*04f0*/  LDG.E R22, desc[UR10][R22.64] ;  /* 0x0000000a16167981 */ /* 0x000f62000c1e1900 */
[----:B------:R-:W-:Y:S02]  /*0500*/  IADD3 R16, PT, PT, R16, 0x8, RZ ;  /* 0x0000000810107810 */ /* 0x000fe40007ffe0ff */
[----:B------:R-:W-:Y:S01]  /*0510*/  LEA R7, P1, R18, R7, 0x5 ;  /* 0x0000000712077211 */ /* 0x000fe200078228ff */
[----:B0-----:R0:W1:Y:S01]  /*0520*/  LDS.128 R12, [R17] ;  /* 0x00000000110c7984 */ /* 0x0010620000000c00 */
[----:B------:R-:W-:Y:S02]  /*0530*/  ISETP.NE.AND P0, PT, R16, RZ, PT ;  /* 0x000000ff1000720c */ /* 0x000fe40003f05270 */
[----:B------:R-:W-:Y:S02]  /*0540*/  IADD3.X R6, PT, PT, R6, R2, RZ, P1, !PT ;  /* 0x0000000206067210 */ /* 0x000fe40000ffe4ff */
[----:B0-----:R-:W-:Y:S01]  /*0550*/  IADD3 R17, PT, PT, R17, 0x20, RZ ;  /* 0x0000002011117810 */ /* 0x001fe20007ffe0ff */
[----:B--2---:R-:W-:-:S04]  /*0560*/  FFMA R27, -R8, R27, R29 ;  /* 0x0000001b081b7223 */ /* 0x004fc8000000011d */
[----:B------:R-:W-:-:S04]  /*0570*/  FADD R29, -R27, R26 ;  /* 0x0000001a1b1d7221 */ /* 0x000fc80000000100 */
[----:B------:R-:W-:-:S04]  /*0580*/  FADD R26, R29, -R26 ;  /* 0x8000001a1d1a7221 */ /* 0x000fc80000000000 */
[----:B------:R-:W-:-:S04]  /*0590*/  FADD R26, R27, R26 ;  /* 0x0000001a1b1a7221 */ /* 0x000fc80000000000 */
[----:B---3--:R-:W-:-:S04]  /*05a0*/  FFMA R26, -R9, R28, R26 ;  /* 0x0000001c091a7223 */ /* 0x008fc8000000011a */
[----:B------:R-:W-:-:S04]  /*05b0*/  FADD R8, R29, -R26 ;  /* 0x8000001a1d087221 */ /* 0x000fc80000000000 */
[----:B------:R-:W-:-:S04]  /*05c0*/  FADD R29, -R29, R8 ;  /* 0x000000081d1d7221 */ /* 0x000fc80000000100 */
[----:B------:R-:W-:-:S04]  /*05d0*/  FADD R29, R26, R29 ;  /* 0x0000001d1a1d7221 */ /* 0x000fc80000000000 */
[----:B----4-:R-:W-:-:S04]  /*05e0*/  FFMA R19, -R10, R19, R29 ;  /* 0x000000130a137223 */ /* 0x010fc8000000011d */
[----:B------:R-:W-:-:S04]  /*05f0*/  FADD R9, R8, -R19 ;  /* 0x8000001308097221 */ /* 0x000fc80000000000 */
[----:B------:R-:W-:-:S04]  /*0600*/  FADD R8, -R8, R9 ;  /* 0x0000000908087221 */ /* 0x000fc80000000100 */
[----:B------:R-:W-:-:S04]  /*0610*/  FADD R8, R19, R8 ;  /* 0x0000000813087221 */ /* 0x000fc80000000000 */
[----:B-----5:R-:W-:-:S04]  /*0620*/  FFMA R8, -R11, R20, R8 ;  /* 0x000000140b087223 */ /* 0x020fc80000000108 */
[----:B------:R-:W-:-:S04]  /*0630*/  FADD R10, R9, -R8 ;  /* 0x80000008090a7221 */ /* 0x000fc80000000000 */
[----:B------:R-:W-:-:S04]  /*0640*/  FADD R9, -R9, R10 ;  /* 0x0000000a09097221 */ /* 0x000fc80000000100 */
[----:B------:R-:W-:-:S04]  /*0650*/  FADD R9, R8, R9 ;  /* 0x0000000908097221 */ /* 0x000fc80000000000 */
[----:B-1----:R-:W-:-:S04]  /*0660*/  FFMA R9, -R12, R21, R9 ;  /* 0x000000150c097223 */ /* 0x002fc80000000109 */
[----:B------:R-:W-:-:S04]  /*0670*/  FADD R11, R10, -R9 ;  /* 0x800000090a0b7221 */ /* 0x000fc80000000000 */
[----:B------:R-:W-:-:S04]  /*0680*/  FADD R10, -R10, R11 ;  /* 0x0000000b0a0a7221 */ /* 0x000fc80000000100 */
[----:B------:R-:W-:-:S04]  /*0690*/  FADD R10, R9, R10 ;  /* 0x0000000a090a7221 */ /* 0x000fc80000000000 */
[----:B------:R-:W-:-:S04]  /*06a0*/  FFMA R10, -R13, R24, R10 ;  /* 0x000000180d0a7223 */ /* 0x000fc8000000010a */
        /* <DEDUP_REMOVED lines=10> */
[----:B------:R-:W-:Y:S01]  /*0750*/  FADD R29, R8, R9 ;  /* 0x00000009081d7221 */ /* 0x000fe20000000000 */
[----:B------:R-:W-:Y:S06]  /*0760*/  @P0 BRA `(.L_x_4) ;  /* 0xfffffffc00000947 */ /* 0x000fec000383ffff */
[----:B------:R-:W-:-:S07]  /*0770*/  MOV R11, UR7 ;  /* 0x00000007000b7c02 */ /* 0x000fce0008000f00 */
.L_x_3:
[----:B------:R-:W-:-:S09]  /*0780*/  UISETP.NE.AND UP1, UPT, UR4, URZ, UPT ;  /* 0x000000ff0400728c */ /* 0x000fd2000bf25270 */
[----:B------:R-:W-:Y:S05]  /*0790*/  BRA.U !UP1, `(.L_x_5) ;  /* 0x0000000509987547 */ /* 0x000fea000b800000 */
[----:B------:R-:W0:Y:S01]  /*07a0*/  LDCU UR13, c[0x0][0x3b0] ;  /* 0x00007600ff0d77ac */ /* 0x000e220008000800 */
[----:B------:R-:W-:-:S04]  /*07b0*/  UIADD3 UR5, UPT, UPT, UR4, -0x1, URZ ;  /* 0xffffffff04057890 */ /* 0x000fc8000fffe0ff */
[----:B------:R-:W-:Y:S02]  /*07c0*/  UISETP.GE.U32.AND UP1, UPT, UR5, 0x3, UPT ;  /* 0x000000030500788c */ /* 0x000fe4000bf26070 */
[----:B0-----:R-:W-:-:S07]  /*07d0*/  ULOP3.LUT UP2, UR8, UR13, 0x3, URZ, 0xc0, !UPT ;  /* 0x000000030d087892 */ /* 0x001fce000f84c0ff */
[----:B------:R-:W-:Y:S05]  /*07e0*/  BRA.U !UP1, `(.L_x_6) ;  /* 0x0000000109c47547 */ /* 0x000fea000b800000 */
[----:B------:R-:W0:Y:S01]  /*07f0*/  LDCU.128 UR16, c[0x0][0x390] ;  /* 0x00007200ff1077ac */ /* 0x000e220008000c00 */
[----:B------:R-:W-:Y:S02]  /*0800*/  MOV R6, R0 ;  /* 0x0000000000067202 */ /* 0x000fe40000000f00 */
[----:B------:R-:W-:Y:S02]  /*0810*/  MOV R7, R3 ;  /* 0x0000000300077202 */ /* 0x000fe40000000f00 */
[C---:B------:R-:W-:Y:S01]  /*0820*/  IADD3 R13, PT, PT, R11.reuse, 0x1, RZ ;  /* 0x000000010b0d7810 */ /* 0x040fe20007ffe0ff */
[----:B0-----:R-:W-:-:S04]  /*0830*/  IMAD.WIDE.U32 R8, R11, UR18, R6 ;  /* 0x000000120b087c25 */ /* 0x001fc8000f8e0006 */
[----:B------:R-:W-:Y:S01]  /*0840*/  IMAD R9, R11, UR19, R9 ;  /* 0x000000130b097c24 */ /* 0x000fe2000f8e0209 */
[----:B------:R-:W-:-:S04]  /*0850*/  LEA R14, P0, R8, UR16, 0x2 ;  /* 0x00000010080e7c11 */ /* 0x000fc8000f8010ff */
[----:B------:R-:W-:Y:S01]  /*0860*/  LEA.HI.X R15, R8, UR17, R9, 0x2, P0 ;  /* 0x00000011080f7c11 */ /* 0x000fe200080f1409 */
[----:B------:R-:W-:-:S04]  /*0870*/  IMAD.WIDE.U32 R8, R13, UR18, R6 ;  /* 0x000000120d087c25 */ /* 0x000fc8000f8e0006 */
[----:B------:R0:W2:Y:S01]  /*0880*/  LDG.E R10, desc[UR10][R14.64] ;  /* 0x0000000a0e0a7981 */ /* 0x0000a2000c1e1900 */
[----:B------:R-:W-:Y:S01]  /*0890*/  IMAD R13, R13, UR19, R9 ;  /* 0x000000130d0d7c24 */ /* 0x000fe2000f8e0209 */
[----:B------:R-:W-:-:S04]  /*08a0*/  LEA R20, P0, R8, UR16, 0x2 ;  /* 0x0000001008147c11 */ /* 0x000fc8000f8010ff */
[----:B------:R-:W-:Y:S02]  /*08b0*/  LEA.HI.X R21, R8, UR17, R13, 0x2, P0 ;  /* 0x0000001108157c11 */ /* 0x000fe400080f140d */
[----:B------:R-:W-:-:S03]  /*08c0*/  IADD3 R13, PT, PT, R11, 0x2, RZ ;  /* 0x000000020b0d7810 */ /* 0x000fc60007ffe0ff */
[----:B------:R-:W3:Y:S02]  /*08d0*/  LDG.E R12, desc[UR10][R20.64] ;  /* 0x0000000a140c7981 */ /* 0x000ee4000c1e1900 */
[----:B------:R-:W-:-:S04]  /*08e0*/  IMAD.WIDE.U32 R8, R13, UR18, R6 ;  /* 0x000000120d087c25 */ /* 0x000fc8000f8e0006 */
[----:B------:R-:W-:Y:S01]  /*08f0*/  IMAD R13, R13, UR19, R9 ;  /* 0x000000130d0d7c24 */ /* 0x000fe2000f8e0209 */
[----:B------:R-:W-:Y:S01]  /*0900*/  LEA R16, P0, R8, UR16, 0x2 ;  /* 0x0000001008107c11 */ /* 0x000fe2000f8010ff */
[----:B------:R-:W-:-:S03]  /*0910*/  VIADD R9, R11, 0x3 ;  /* 0x000000030b097836 */ /* 0x000fc60000000000 */
[----:B------:R-:W-:Y:S01]  /*0920*/  LEA.HI.X R17, R8, UR17, R13, 0x2, P0 ;  /* 0x0000001108117c11 */ /* 0x000fe200080f140d */
[----:B------:R-:W-:-:S04]  /*0930*/  IMAD.WIDE.U32 R6, R9, UR18, R6 ;  /* 0x0000001209067c25 */ /* 0x000fc8000f8e0006 */
[----:B------:R1:W4:Y:S01]  /*0940*/  LDG.E R13, desc[UR10][R16.64] ;  /* 0x0000000a100d7981 */ /* 0x000322000c1e1900 */
[----:B------:R-:W-:Y:S01]  /*0950*/  IMAD R9, R9, UR19, R7 ;  /* 0x0000001309097c24 */ /* 0x000fe2000f8e0207 */
[----:B0-----:R-:W-:-:S04]  /*0960*/  LEA R14, P0, R6, UR16, 0x2 ;  /* 0x00000010060e7c11 */ /* 0x001fc8000f8010ff */
[----:B------:R-:W-:-:S05]  /*0970*/  LEA.HI.X R15, R6, UR17, R9, 0x2, P0 ;  /* 0x00000011060f7c11 */ /* 0x000fca00080f1409 */
[----:B------:R-:W5:Y:S01]  /*0980*/  LDG.E R14, desc[UR10][R14.64] ;  /* 0x0000000a0e0e7981 */ /* 0x000f62000c1e1900 */
[----:B------:R-:W0:Y:S01]  /*0990*/  S2UR UR6, SR_CgaCtaId ;  /* 0x00000000000679c3 */ /* 0x000e220000008800 */
[----:B------:R-:W-:Y:S02]  /*09a0*/  UMOV UR5, 0x400 ;  /* 0x0000040000057882 */ /* 0x000fe40000000000 */
[----:B0-----:R-:W-:-:S06]  /*09b0*/  ULEA UR5, UR6, UR5, 0x18 ;  /* 0x0000000506057291 */ /* 0x001fcc000f8ec0ff */
[C---:B------:R-:W-:Y:S02]  /*09c0*/  LEA R19, R11.reuse, UR5, 0x2 ;  /* 0x000000050b137c11 */ /* 0x040fe4000f8e10ff */
[----:B------:R-:W-:-:S03]  /*09d0*/  IADD3 R11, PT, PT, R11, 0x4, RZ ;  /* 0x000000040b0b7810 */ /* 0x000fc60007ffe0ff */
[----:B------:R-:W2:Y:S04]  /*09e0*/  LDS.64 R6, [R19] ;  /* 0x0000000013067984 */ /* 0x000ea80000000a00 */
[----:B------:R-:W4:Y:S01]  /*09f0*/  LDS.64 R8, [R19+0x8] ;  /* 0x0000080013087984 */ /* 0x000f220000000a00 */
[----:B--2---:R-:W-:-:S04]  /*0a00*/  FFMA R29, -R6, R10, R29 ;  /* 0x0000000a061d7223 */ /* 0x004fc8000000011d */
[----:B-1----:R-:W-:-:S04]  /*0a10*/  FADD R17, R26, -R29 ;  /* 0x8000001d1a117221 */ /* 0x002fc80000000000 */
[----:B------:R-:W-:-:S04]  /*0a20*/  FADD R26, -R26, R17 ;  /* 0x000000111a1a7221 */ /* 0x000fc80000000100 */
[----:B------:R-:W-:-:S04]  /*0a30*/  FADD R29, R29, R26 ;  /* 0x0000001a1d1d7221 */ /* 0x000fc80000000000 */
[----:B---3--:R-:W-:-:S04]  /*0a40*/  FFMA R12, R12, -R7, R29 ;  /* 0x800000070c0c7223 */ /* 0x008fc8000000001d */
[----:B------:R-:W-:-:S04]  /*0a50*/  FADD R6, R17, -R12 ;  /* 0x8000000c11067221 */ /* 0x000fc80000000000 */
[----:B------:R-:W-:-:S04]  /*0a60*/  FADD R17, -R17, R6 ;  /* 0x0000000611117221 */ /* 0x000fc80000000100 */
[----:B------:R-:W-:-:S04]  /*0a70*/  FADD R17, R12, R17 ;  /* 0x000000110c117221 */ /* 0x000fc80000000000 */
[----:B----4-:R-:W-:-:S04]  /*0a80*/  FFMA R13, -R8, R13, R17 ;  /* 0x0000000d080d7223 */ /* 0x010fc80000000111 */
[----:B------:R-:W-:-:S04]  /*0a90*/  FADD R7, R6, -R13 ;  /* 0x8000000d06077221 */ /* 0x000fc80000000000 */
[----:B------:R-:W-:-:S04]  /*0aa0*/  FADD R6, -R6, R7 ;  /* 0x0000000706067221 */ /* 0x000fc80000000100 */
[----:B------:R-:W-:-:S04]  /*0ab0*/  FADD R13, R13, R6 ;  /* 0x000000060d0d7221 */ /* 0x000fc80000000000 */
[----:B-----5:R-:W-:-:S04]  /*0ac0*/  FFMA R14, R14, -R9, R13 ;  /* 0x800000090e0e7223 */ /* 0x020fc8000000000d */
[----:B------:R-:W-:-:S04]  /*0ad0*/  FADD R26, R7, -R14 ;  /* 0x8000000e071a7221 */ /* 0x000fc80000000000 */
[----:B------:R-:W-:-:S04]  /*0ae0*/  FADD R7, -R7, R26 ;  /* 0x0000001a07077221 */ /* 0x000fc80000000100 */
[----:B------:R-:W-:-:S07]  /*0af0*/  FADD R29, R14, R7 ;  /* 0x000000070e1d7221 */ /* 0x000fce0000000000 */
.L_x_6:
[----:B------:R-:W-:Y:S05]  /*0b00*/  BRA.U !UP2, `(.L_x_5) ;  /* 0x000000010abc7547 */ /* 0x000fea000b800000 */
[----:B------:R-:W-:Y:S02]  /*0b10*/  UISETP.NE.AND UP1, UPT, UR8, 0x1, UPT ;  /* 0x000000010800788c */ /* 0x000fe4000bf25270 */
[----:B------:R-:W-:-:S07]  /*0b20*/  ULOP3.LUT UP2, URZ, UR13, 0x1, URZ, 0xc0, !UPT ;  /* 0x000000010dff7892 */ /* 0x000fce000f84c0ff */
[----:B------:R-:W-:Y:S05]  /*0b30*/  BRA.U !UP1, `(.L_x_7) ;  /* 0x0000000109707547 */ /* 0x000fea000b800000 */
[----:B------:R-:W0:Y:S01]  /*0b40*/  LDCU.128 UR16, c[0x0][0x390] ;  /* 0x00007200ff1077ac */ /* 0x000e220008000c00 */
[----:B------:R-:W-:Y:S02]  /*0b50*/  MOV R6, R0 ;  /* 0x0000000000067202 */ /* 0x000fe40000000f00 */
[----:B------:R-:W-:-:S03]  /*0b60*/  MOV R7, R3 ;  /* 0x0000000300077202 */ /* 0x000fc60000000f00 */
[----:B0-----:R-:W-:-:S04]  /*0b70*/  IMAD.WIDE.U32 R8, R11, UR18, R6 ;  /* 0x000000120b087c25 */ /* 0x001fc8000f8e0006 */
[----:B------:R-:W-:Y:S01]  /*0b80*/  IMAD R9, R11, UR19, R9 ;  /* 0x000000130b097c24 */ /* 0x000fe2000f8e0209 */
[----:B------:R-:W-:-:S04]  /*0b90*/  LEA R12, P0, R8, UR16, 0x2 ;  /* 0x00000010080c7c11 */ /* 0x000fc8000f8010ff */
[----:B------:R-:W-:Y:S02]  /*0ba0*/  LEA.HI.X R13, R8, UR17, R9, 0x2, P0 ;  /* 0x00000011080d7c11 */ /* 0x000fe400080f1409 */
[----:B------:R-:W-:-:S03]  /*0bb0*/  IADD3 R9, PT, PT, R11, 0x1, RZ ;  /* 0x000000010b097810 */ /* 0x000fc60007ffe0ff */
[----:B------:R-:W2:Y:S02]  /*0bc0*/  LDG.E R12, desc[UR10][R12.64] ;  /* 0x0000000a0c0c7981 */ /* 0x000ea4000c1e1900 */
[----:B------:R-:W-:-:S04]  /*0bd0*/  IMAD.WIDE.U32 R6, R9, UR18, R6 ;  /* 0x0000001209067c25 */ /* 0x000fc8000f8e0006 */
[----:B------:R-:W-:Y:S01]  /*0be0*/  IMAD R9, R9, UR19, R7 ;  /* 0x0000001309097c24 */ /* 0x000fe2000f8e0207 */
[----:B------:R-:W-:-:S04]  /*0bf0*/  LEA R8, P0, R6, UR16, 0x2 ;  /* 0x0000001006087c11 */ /* 0x000fc8000f8010ff */
[----:B------:R-:W-:-:S06]  /*0c00*/  LEA.HI.X R9, R6, UR17, R9, 0x2, P0 ;  /* 0x0000001106097c11 */ /* 0x000fcc00080f1409 */
[----:B------:R-:W3:Y:S01]  /*0c10*/  LDG.E R9, desc[UR10][R8.64] ;  /* 0x0000000a08097981 */ /* 0x000ee2000c1e1900 */
[----:B------:R-:W0:Y:S01]  /*0c20*/  S2UR UR6, SR_CgaCtaId ;  /* 0x00000000000679c3 */ /* 0x000e220000008800 */
[----:B------:R-:W-:Y:S02]  /*0c30*/  UMOV UR5, 0x400 ;  /* 0x0000040000057882 */ /* 0x000fe40000000000 */
[----:B0-----:R-:W-:-:S06]  /*0c40*/  ULEA UR5, UR6, UR5, 0x18 ;  /* 0x0000000506057291 */ /* 0x001fcc000f8ec0ff */
[C---:B------:R-:W-:Y:S02]  /*0c50*/  LEA R6, R11.reuse, UR5, 0x2 ;  /* 0x000000050b067c11 */ /* 0x040fe4000f8e10ff */
[----:B------:R-:W-:-:S04]  /*0c60*/  IADD3 R11, PT, PT, R11, 0x2, RZ ;  /* 0x000000020b0b7810 */ /* 0x000fc80007ffe0ff */
[----:B------:R-:W2:Y:S02]  /*0c70*/  LDS.64 R6, [R6] ;  /* 0x0000000006067984 */ /* 0x000ea40000000a00 */
[----:B--2---:R-:W-:-:S04]  /*0c80*/  FFMA R29, -R6, R12, R29 ;  /* 0x0000000c061d7223 */ /* 0x004fc8000000011d */
[----:B------:R-:W-:-:S04]  /*0c90*/  FADD R13, R26, -R29 ;  /* 0x8000001d1a0d7221 */ /* 0x000fc80000000000 */
[----:B------:R-:W-:-:S04]  /*0ca0*/  FADD R26, -R26, R13 ;  /* 0x0000000d1a1a7221 */ /* 0x000fc80000000100 */
[----:B------:R-:W-:-:S04]  /*0cb0*/  FADD R26, R29, R26 ;  /* 0x0000001a1d1a7221 */ /* 0x000fc80000000000 */
[----:B---3--:R-:W-:-:S04]  /*0cc0*/  FFMA R10, R9, -R7, R26 ;  /* 0x80000007090a7223 */ /* 0x008fc8000000001a */
[----:B------:R-:W-:-:S04]  /*0cd0*/  FADD R26, R13, -R10 ;  /* 0x8000000a0d1a7221 */ /* 0x000fc80000000000 */
[----:B------:R-:W-:-:S04]  /*0ce0*/  FADD R13, -R13, R26 ;  /* 0x0000001a0d0d7221 */ /* 0x000fc80000000100 */
[----:B------:R-:W-:-:S07]  /*0cf0*/  FADD R29, R10, R13 ;  /* 0x0000000d0a1d7221 */ /* 0x000fce0000000000 */
.L_x_7:
[----:B------:R-:W-:Y:S05]  /*0d00*/  BRA.U !UP2, `(.L_x_5) ;  /* 0x000000010a3c7547 */ /* 0x000fea000b800000 */
[----:B------:R-:W0:Y:S01]  /*0d10*/  LDCU.128 UR16, c[0x0][0x390] ;  /* 0x00007200ff1077ac */ /* 0x000e220008000c00 */
[----:B------:R-:W-:Y:S02]  /*0d20*/  MOV R6, R0 ;  /* 0x0000000000067202 */ /* 0x000fe40000000f00 */
[----:B------:R-:W-:-:S03]  /*0d30*/  MOV R7, R3 ;  /* 0x0000000300077202 */ /* 0x000fc60000000f00 */
[----:B0-----:R-:W-:-:S04]  /*0d40*/  IMAD.WIDE.U32 R6, R11, UR18, R6 ;  /* 0x000000120b067c25 */ /* 0x001fc8000f8e0006 */
[----:B------:R-:W-:Y:S01]  /*0d50*/  IMAD R7, R11, UR19, R7 ;  /* 0x000000130b077c24 */ /* 0x000fe2000f8e0207 */
[----:B------:R-:W-:-:S04]  /*0d60*/  LEA R8, P0, R6, UR16, 0x2 ;  /* 0x0000001006087c11 */ /* 0x000fc8000f8010ff */
[----:B------:R-:W-:-:S05]  /*0d70*/  LEA.HI.X R9, R6, UR17, R7, 0x2, P0 ;  /* 0x0000001106097c11 */ /* 0x000fca00080f1407 */
[----:B------:R-:W2:Y:S01]  /*0d80*/  LDG.E R8, desc[UR10][R8.64] ;  /* 0x0000000a08087981 */ /* 0x000ea2000c1e1900 */
[----:B------:R-:W0:Y:S01]  /*0d90*/  S2UR UR6, SR_CgaCtaId ;  /* 0x00000000000679c3 */ /* 0x000e220000008800 */
[----:B------:R-:W-:Y:S02]  /*0da0*/  UMOV UR5, 0x400 ;  /* 0x0000040000057882 */ /* 0x000fe40000000000 */
[----:B0-----:R-:W-:-:S06]  /*0db0*/  ULEA UR5, UR6, UR5, 0x18 ;  /* 0x0000000506057291 */ /* 0x001fcc000f8ec0ff */
[----:B------:R-:W-:-:S05]  /*0dc0*/  LEA R11, R11, UR5, 0x2 ;  /* 0x000000050b0b7c11 */ /* 0x000fca000f8e10ff */
[----:B------:R-:W2:Y:S02]  /*0dd0*/  LDS R6, [R11] ;  /* 0x000000000b067984 */ /* 0x000ea40000000800 */
[----:B--2---:R-:W-:-:S04]  /*0de0*/  FFMA R29, -R6, R8, R29 ;  /* 0x00000008061d7223 */ /* 0x004fc8000000011d */
[----:B------:R-:W-:-:S07]  /*0df0*/  FADD R26, R26, -R29 ;  /* 0x8000001d1a1a7221 */ /* 0x000fce0000000000 */
.L_x_5:
[----:B------:R-:W0:Y:S01]  /*0e00*/  LDC.64 R8, c[0x0][0x3a8] ;  /* 0x0000ea00ff087b82 */ /* 0x000e220000000a00 */
[----:B------:R-:W-:Y:S01]  /*0e10*/  MOV R6, R0 ;  /* 0x0000000000067202 */ /* 0x000fe20000000f00 */
[----:B------:R-:W1:Y:S01]  /*0e20*/  LDCU UR5, c[0x0][0x360] ;  /* 0x00006c00ff0577ac */ /* 0x000e620008000800 */
[----:B------:R-:W-:Y:S01]  /*0e30*/  MOV R7, R3 ;  /* 0x0000000300077202 */ /* 0x000fe20000000f00 */
[----:B------:R-:W2:Y:S04]  /*0e40*/  LDCU UR6, c[0x0][0x3b0] ;  /* 0x00007600ff0677ac */ /* 0x000ea80008000800 */
[----:B------:R-:W3:Y:S01]  /*0e50*/  LDC.64 R10, c[0x0][0x3a0] ;  /* 0x0000e800ff0a7b82 */ /* 0x000ee20000000a00 */
[----:B-1----:R-:W-:Y:S01]  /*0e60*/  IADD3 R0, PT, PT, R0, UR5, RZ ;  /* 0x0000000500007c10 */ /* 0x002fe2000fffe0ff */
[----:B0-----:R-:W-:-:S04]  /*0e70*/  IMAD.WIDE.U32 R6, R8, UR9, R6 ;  /* 0x0000000908067c25 */ /* 0x001fc8000f8e0006 */
[----:B------:R-:W-:Y:S01]  /*0e80*/  IMAD R3, R9, UR9, R7 ;  /* 0x0000000909037c24 */ /* 0x000fe2000f8e0207 */
[----:B---3--:R-:W-:-:S04]  /*0e90*/  LEA R8, P0, R6, R10, 0x2 ;  /* 0x0000000a06087211 */ /* 0x008fc800078010ff */
[----:B------:R-:W-:Y:S02]  /*0ea0*/  LEA.HI.X R9, R6, R11, R3, 0x2, P0 ;  /* 0x0000000b06097211 */ /* 0x000fe400000f1403 */
[----:B--2---:R-:W-:-:S03]  /*0eb0*/  ISETP.GE.AND P0, PT, R0, UR6, PT ;  /* 0x0000000600007c0c */ /* 0x004fc6000bf06270 */
[----:B------:R0:W-:Y:S10]  /*0ec0*/  STG.E desc[UR10][R8.64], R26 ;  /* 0x0000001a08007986 */ /* 0x0001f4000c10190a */
[----:B------:R-:W-:Y:S05]  /*0ed0*/  @!P0 BRA `(.L_x_8) ;  /* 0xfffffff000e88947 */ /* 0x000fea000383ffff */
[----:B------:R-:W-:Y:S05]  /*0ee0*/  EXIT ;  /* 0x000000000000794d */ /* 0x000fea0003800000 */
.L_x_9:
[----:B------:R-:W-:-:S00]  /*0ef0*/  BRA `(.L_x_9) ;  /* 0xfffffffc00fc7947 */ /* 0x000fc0000383ffff */
[----:B------:R-:W-:-:S00]  /*0f00*/  NOP ;  /* 0x0000000000007918 */ /* 0x000fc00000000000 */
[----:B------:R-:W-:-:S00]  /*0f10*/  NOP ;  /* 0x0000000000007918 */ /* 0x000fc00000000000 */
[----:B------:R-:W-:-:S00]  /*0f20*/  NOP ;  /* 0x0000000000007918 */ /* 0x000fc00000000000 */
[----:B------:R-:W-:-:S00]  /*0f30*/  NOP ;  /* 0x0000000000007918 */ /* 0x000fc00000000000 */
[----:B------:R-:W-:-:S00]  /*0f40*/  NOP ;  /* 0x0000000000007918 */ /* 0x000fc00000000000 */
[----:B------:R-:W-:-:S00]  /*0f50*/  NOP ;  /* 0x0000000000007918 */ /* 0x000fc00000000000 */
[----:B------:R-:W-:-:S00]  /*0f60*/  NOP ;  /* 0x0000000000007918 */ /* 0x000fc00000000000 */
[----:B------:R-:W-:-:S00]  /*0f70*/  NOP ;  /* 0x0000000000007918 */ /* 0x000fc00000000000 */
.L_x_10:


//--------------------- .nv.shared._Z11matMultCUDAPKfmS0_mPfmi --------------------------
	.section	.nv.shared._Z11matMultCUDAPKfmS0_mPfmi,"aw",@nobits
	.sectionflags	@""
	.align	16
	.zero		1024


//--------------------- .nv.shared.reserved.0     --------------------------
	.section	.nv.shared.reserved.0,"aw",@nobits
	.weak		__nv_reservedSMEM_offset_0_alias
	.size		__nv_reservedSMEM_offset_0_alias, 0, 64
	.other		__nv_reservedSMEM_offset_0_alias,@"STO_CUDA_RESERVED_SHARED STV_DEFAULT"
__nv_reservedSMEM_offset_0_alias:
	.zero		0
	.zero		64


//--------------------- .nv.constant0._Z11matMultCUDAPKfmS0_mPfmi --------------------------
	.section	.nv.constant0._Z11matMultCUDAPKfmS0_mPfmi,"a",@progbits
	.sectionflags	@""
	.align	4
.nv.constant0._Z11matMultCUDAPKfmS0_mPfmi:
	.zero		948


//--------------------- SYMBOLS --------------------------

	.type		.nv.reservedSmem.offset0,@object
	.size		.nv.reservedSmem.offset0,0x4
	.type		.nv.reservedSmem.cap,@object
	.size		.nv.reservedSmem.cap,0x4
